//
// Generated by NVIDIA NVVM Compiler
//
// Compiler Build ID: CL-36424714
// Cuda compilation tools, release 13.0, V13.0.88
// Based on NVVM 20.0.0
//

.version 9.0
.target sm_100
.address_size 64

	// .globl	_Z10withoutPosPKdS0_S0_PdS1_iiddd

.visible .entry _Z10withoutPosPKdS0_S0_PdS1_iiddd(
	.param .u64 .ptr .align 1 _Z10withoutPosPKdS0_S0_PdS1_iiddd_param_0,
	.param .u64 .ptr .align 1 _Z10withoutPosPKdS0_S0_PdS1_iiddd_param_1,
	.param .u64 .ptr .align 1 _Z10withoutPosPKdS0_S0_PdS1_iiddd_param_2,
	.param .u64 .ptr .align 1 _Z10withoutPosPKdS0_S0_PdS1_iiddd_param_3,
	.param .u64 .ptr .align 1 _Z10withoutPosPKdS0_S0_PdS1_iiddd_param_4,
	.param .u32 _Z10withoutPosPKdS0_S0_PdS1_iiddd_param_5,
	.param .u32 _Z10withoutPosPKdS0_S0_PdS1_iiddd_param_6,
	.param .f64 _Z10withoutPosPKdS0_S0_PdS1_iiddd_param_7,
	.param .f64 _Z10withoutPosPKdS0_S0_PdS1_iiddd_param_8,
	.param .f64 _Z10withoutPosPKdS0_S0_PdS1_iiddd_param_9
)
{
	.reg .pred 	%p<8>;
	.reg .b32 	%r<20>;
	.reg .b64 	%rd<23>;
	.reg .b64 	%fd<28>;

	ld.param.u64 	%rd4, [_Z10withoutPosPKdS0_S0_PdS1_iiddd_param_0];
	ld.param.u64 	%rd5, [_Z10withoutPosPKdS0_S0_PdS1_iiddd_param_1];
	ld.param.u64 	%rd6, [_Z10withoutPosPKdS0_S0_PdS1_iiddd_param_2];
	ld.param.u64 	%rd8, [_Z10withoutPosPKdS0_S0_PdS1_iiddd_param_4];
	ld.param.u32 	%r11, [_Z10withoutPosPKdS0_S0_PdS1_iiddd_param_5];
	ld.param.u32 	%r12, [_Z10withoutPosPKdS0_S0_PdS1_iiddd_param_6];
	ld.param.f64 	%fd26, [_Z10withoutPosPKdS0_S0_PdS1_iiddd_param_7];
	ld.param.f64 	%fd8, [_Z10withoutPosPKdS0_S0_PdS1_iiddd_param_8];
	ld.param.f64 	%fd9, [_Z10withoutPosPKdS0_S0_PdS1_iiddd_param_9];
	mov.u32 	%r13, %ctaid.x;
	mov.u32 	%r14, %ntid.x;
	mov.u32 	%r15, %tid.x;
	mad.lo.s32 	%r1, %r13, %r14, %r15;
	setp.ge.s32 	%p1, %r1, %r12;
	@%p1 bra 	$L__BB0_8;
	mul.lo.s32 	%r6, %r11, %r1;
	setp.lt.s32 	%p2, %r11, 2;
	@%p2 bra 	$L__BB0_8;
	cvt.rn.f64.s32 	%fd10, %r6;
	mul.f64 	%fd11, %fd10, 0d4008000000000000;
	cvt.rzi.s32.f64 	%r7, %fd11;
	abs.f64 	%fd1, %fd9;
	add.s32 	%r4, %r11, -2;
	cvta.to.global.u64 	%rd1, %rd4;
	cvta.to.global.u64 	%rd2, %rd5;
	cvta.to.global.u64 	%rd3, %rd6;
	mov.b32 	%r5, 0;
	mov.f64 	%fd27, %fd26;
$L__BB0_3:
	mul.wide.s32 	%rd9, %r7, 8;
	add.s64 	%rd10, %rd1, %rd9;
	ld.global.f64 	%fd12, [%rd10];
	mov.f64 	%fd13, 0d3FF0000000000000;
	sub.f64 	%fd14, %fd13, %fd1;
	ld.global.f64 	%fd15, [%rd10+8];
	mul.f64 	%fd16, %fd1, %fd15;
	fma.rn.f64 	%fd17, %fd14, %fd12, %fd16;
	add.f64 	%fd18, %fd8, %fd17;
	add.f64 	%fd19, %fd27, %fd18;
	ld.global.f64 	%fd20, [%rd10+16];
	mul.f64 	%fd21, %fd9, %fd15;
	fma.rn.f64 	%fd22, %fd14, %fd20, %fd21;
	sub.f64 	%fd23, %fd22, %fd8;
	add.f64 	%fd24, %fd26, %fd23;
	mul.wide.u32 	%rd11, %r5, 8;
	add.s64 	%rd12, %rd2, %rd11;
	ld.global.f64 	%fd4, [%rd12+8];
	add.s64 	%rd13, %rd3, %rd11;
	ld.global.f64 	%fd25, [%rd13+8];
	setp.lt.f64 	%p3, %fd19, %fd25;
	selp.f64 	%fd27, %fd25, %fd19, %p3;
	setp.lt.f64 	%p4, %fd24, %fd25;
	selp.f64 	%fd26, %fd25, %fd24, %p4;
	setp.leu.f64 	%p5, %fd27, %fd4;
	@%p5 bra 	$L__BB0_5;
	ld.param.u64 	%rd22, [_Z10withoutPosPKdS0_S0_PdS1_iiddd_param_3];
	cvta.to.global.u64 	%rd18, %rd22;
	mul.wide.s32 	%rd19, %r6, 8;
	add.s64 	%rd20, %rd18, %rd19;
	mov.b64 	%rd21, 4607182418800017408;
	st.global.u64 	[%rd20+8], %rd21;
	bra.uni 	$L__BB0_8;
$L__BB0_5:
	setp.leu.f64 	%p6, %fd26, %fd4;
	@%p6 bra 	$L__BB0_7;
	cvta.to.global.u64 	%rd14, %rd8;
	mul.wide.s32 	%rd15, %r6, 8;
	add.s64 	%rd16, %rd14, %rd15;
	mov.b64 	%rd17, 4607182418800017408;
	st.global.u64 	[%rd16+8], %rd17;
	bra.uni 	$L__BB0_8;
$L__BB0_7:
	add.s32 	%r7, %r7, 3;
	add.s32 	%r6, %r6, 1;
	setp.ne.s32 	%p7, %r5, %r4;
	add.s32 	%r5, %r5, 1;
	@%p7 bra 	$L__BB0_3;
$L__BB0_8:
	ret;

}
	// .globl	_Z7withPosPKdS0_S0_PdS1_iidddS1_
.visible .entry _Z7withPosPKdS0_S0_PdS1_iidddS1_(
	.param .u64 .ptr .align 1 _Z7withPosPKdS0_S0_PdS1_iidddS1__param_0,
	.param .u64 .ptr .align 1 _Z7withPosPKdS0_S0_PdS1_iidddS1__param_1,
	.param .u64 .ptr .align 1 _Z7withPosPKdS0_S0_PdS1_iidddS1__param_2,
	.param .u64 .ptr .align 1 _Z7withPosPKdS0_S0_PdS1_iidddS1__param_3,
	.param .u64 .ptr .align 1 _Z7withPosPKdS0_S0_PdS1_iidddS1__param_4,
	.param .u32 _Z7withPosPKdS0_S0_PdS1_iidddS1__param_5,
	.param .u32 _Z7withPosPKdS0_S0_PdS1_iidddS1__param_6,
	.param .f64 _Z7withPosPKdS0_S0_PdS1_iidddS1__param_7,
	.param .f64 _Z7withPosPKdS0_S0_PdS1_iidddS1__param_8,
	.param .f64 _Z7withPosPKdS0_S0_PdS1_iidddS1__param_9,
	.param .u64 .ptr .align 1 _Z7withPosPKdS0_S0_PdS1_iidddS1__param_10
)
{
	.reg .pred 	%p<9>;
	.reg .b32 	%r<20>;
	.reg .b64 	%rd<29>;
	.reg .b64 	%fd<28>;

	ld.param.u64 	%rd5, [_Z7withPosPKdS0_S0_PdS1_iidddS1__param_0];
	ld.param.u64 	%rd6, [_Z7withPosPKdS0_S0_PdS1_iidddS1__param_1];
	ld.param.u64 	%rd7, [_Z7withPosPKdS0_S0_PdS1_iidddS1__param_2];
	ld.param.u32 	%r11, [_Z7withPosPKdS0_S0_PdS1_iidddS1__param_5];
	ld.param.u32 	%r12, [_Z7withPosPKdS0_S0_PdS1_iidddS1__param_6];
	ld.param.f64 	%fd26, [_Z7withPosPKdS0_S0_PdS1_iidddS1__param_7];
	ld.param.f64 	%fd8, [_Z7withPosPKdS0_S0_PdS1_iidddS1__param_8];
	ld.param.f64 	%fd9, [_Z7withPosPKdS0_S0_PdS1_iidddS1__param_9];
	ld.param.u64 	%rd10, [_Z7withPosPKdS0_S0_PdS1_iidddS1__param_10];
	mov.u32 	%r13, %ctaid.x;
	mov.u32 	%r14, %ntid.x;
	mov.u32 	%r15, %tid.x;
	mad.lo.s32 	%r1, %r13, %r14, %r15;
	setp.ge.s32 	%p1, %r1, %r12;
	@%p1 bra 	$L__BB1_10;
	mul.lo.s32 	%r6, %r11, %r1;
	setp.lt.s32 	%p2, %r11, 2;
	@%p2 bra 	$L__BB1_10;
	cvt.rn.f64.s32 	%fd10, %r6;
	mul.f64 	%fd11, %fd10, 0d4008000000000000;
	cvt.rzi.s32.f64 	%r7, %fd11;
	abs.f64 	%fd1, %fd9;
	add.s32 	%r4, %r11, -2;
	cvta.to.global.u64 	%rd1, %rd5;
	cvta.to.global.u64 	%rd2, %rd6;
	cvta.to.global.u64 	%rd3, %rd7;
	cvta.to.global.u64 	%rd4, %rd10;
	mov.b32 	%r5, 0;
	mov.f64 	%fd27, %fd26;
$L__BB1_3:
	mul.wide.s32 	%rd11, %r7, 8;
	add.s64 	%rd12, %rd1, %rd11;
	ld.global.f64 	%fd12, [%rd12];
	mov.f64 	%fd13, 0d3FF0000000000000;
	sub.f64 	%fd14, %fd13, %fd1;
	ld.global.f64 	%fd15, [%rd12+8];
	mul.f64 	%fd16, %fd1, %fd15;
	fma.rn.f64 	%fd17, %fd14, %fd12, %fd16;
	add.f64 	%fd18, %fd8, %fd17;
	add.f64 	%fd19, %fd27, %fd18;
	ld.global.f64 	%fd20, [%rd12+16];
	mul.f64 	%fd21, %fd9, %fd15;
	fma.rn.f64 	%fd22, %fd14, %fd20, %fd21;
	sub.f64 	%fd23, %fd22, %fd8;
	add.f64 	%fd24, %fd26, %fd23;
	mul.wide.u32 	%rd13, %r5, 8;
	add.s64 	%rd14, %rd2, %rd13;
	ld.global.f64 	%fd4, [%rd14+8];
	add.s64 	%rd15, %rd3, %rd13;
	ld.global.f64 	%fd25, [%rd15+8];
	setp.lt.f64 	%p3, %fd19, %fd25;
	selp.f64 	%fd27, %fd25, %fd19, %p3;
	setp.lt.f64 	%p4, %fd24, %fd25;
	selp.f64 	%fd26, %fd25, %fd24, %p4;
	setp.leu.f64 	%p5, %fd27, %fd26;
	@%p5 bra 	$L__BB1_5;
	mul.wide.s32 	%rd16, %r6, 8;
	add.s64 	%rd17, %rd4, %rd16;
	mov.b64 	%rd18, 4607182418800017408;
	st.global.u64 	[%rd17+8], %rd18;
$L__BB1_5:
	setp.leu.f64 	%p6, %fd27, %fd4;
	@%p6 bra 	$L__BB1_7;
	ld.param.u64 	%rd27, [_Z7withPosPKdS0_S0_PdS1_iidddS1__param_3];
	cvta.to.global.u64 	%rd23, %rd27;
	mul.wide.s32 	%rd24, %r6, 8;
	add.s64 	%rd25, %rd23, %rd24;
	mov.b64 	%rd26, 4607182418800017408;
	st.global.u64 	[%rd25+8], %rd26;
	bra.uni 	$L__BB1_10;
$L__BB1_7:
	setp.leu.f64 	%p7, %fd26, %fd4;
	@%p7 bra 	$L__BB1_9;
	ld.param.u64 	%rd28, [_Z7withPosPKdS0_S0_PdS1_iidddS1__param_4];
	cvta.to.global.u64 	%rd19, %rd28;
	mul.wide.s32 	%rd20, %r6, 8;
	add.s64 	%rd21, %rd19, %rd20;
	mov.b64 	%rd22, 4607182418800017408;
	st.global.u64 	[%rd21+8], %rd22;
	bra.uni 	$L__BB1_10;
$L__BB1_9:
	add.s32 	%r7, %r7, 3;
	add.s32 	%r6, %r6, 1;
	setp.ne.s32 	%p8, %r5, %r4;
	add.s32 	%r5, %r5, 1;
	@%p8 bra 	$L__BB1_3;
$L__BB1_10:
	ret;

}


// ===== COMPILED SASS (sm_100) =====

	.target	sm_100

	.elftype	@"ET_EXEC"


//--------------------- .note.nv.tkinfo           --------------------------
	.section	.note.nv.tkinfo,"",@"SHT_NOTE"
	.sectionflags	@"SHF_NOTE_NV_TKINFO"
	.tkinfo
        /*0018*/ 	.word	0x00000002
        /*0030*/ 	.string	""
        /*0030*/ 	.string	"ptxas"
        /*0030*/ 	.string	"Cuda compilation tools, release 13.0, V13.0.88"
        /*0030*/ 	.string	"Build cuda_13.0.r13.0/compiler.36424714_0"
        /*0030*/ 	.string	"-arch sm_100 -m 64 "



//--------------------- .note.nv.cuinfo           --------------------------
	.section	.note.nv.cuinfo,"",@"SHT_NOTE"
	.sectionflags	@"SHF_NOTE_NV_CUINFO"
        /*0018*/ 	.short	0x0002
        /*001a*/ 	.short	0x0064
        /*001c*/ 	.short	0x0082
	.zero		2


//--------------------- .nv.info                  --------------------------
	.section	.nv.info,"",@"SHT_CUDA_INFO"
	.align	4


	//----- nvinfo : EIATTR_REGCOUNT
	.align		4
        /*0000*/ 	.byte	0x04, 0x2f
        /*0002*/ 	.short	(.L_1 - .L_0)
	.align		4
.L_0:
        /*0004*/ 	.word	index@(_Z10withoutPosPKdS0_S0_PdS1_iiddd)
        /*0008*/ 	.word	0x00000020


	//----- nvinfo : EIATTR_FRAME_SIZE
	.align		4
.L_1:
        /*000c*/ 	.byte	0x04, 0x11
        /*000e*/ 	.short	(.L_3 - .L_2)
	.align		4
.L_2:
        /*0010*/ 	.word	index@(_Z10withoutPosPKdS0_S0_PdS1_iiddd)
        /*0014*/ 	.word	0x00000000


	//----- nvinfo : EIATTR_REGCOUNT
	.align		4
.L_3:
        /*0018*/ 	.byte	0x04, 0x2f
        /*001a*/ 	.short	(.L_5 - .L_4)
	.align		4
.L_4:
        /*001c*/ 	.word	index@(_Z7withPosPKdS0_S0_PdS1_iidddS1_)
        /*0020*/ 	.word	0x00000020


	//----- nvinfo : EIATTR_FRAME_SIZE
	.align		4
.L_5:
        /*0024*/ 	.byte	0x04, 0x11
        /*0026*/ 	.short	(.L_7 - .L_6)
	.align		4
.L_6:
        /*0028*/ 	.word	index@(_Z7withPosPKdS0_S0_PdS1_iidddS1_)
        /*002c*/ 	.word	0x00000000


	//----- nvinfo : EIATTR_MIN_STACK_SIZE
	.align		4
.L_7:
        /*0030*/ 	.byte	0x04, 0x12
        /*0032*/ 	.short	(.L_9 - .L_8)
	.align		4
.L_8:
        /*0034*/ 	.word	index@(_Z7withPosPKdS0_S0_PdS1_iidddS1_)
        /*0038*/ 	.word	0x00000000


	//----- nvinfo : EIATTR_MIN_STACK_SIZE
	.align		4
.L_9:
        /*003c*/ 	.byte	0x04, 0x12
        /*003e*/ 	.short	(.L_11 - .L_10)
	.align		4
.L_10:
        /*0040*/ 	.word	index@(_Z10withoutPosPKdS0_S0_PdS1_iiddd)
        /*0044*/ 	.word	0x00000000
.L_11:


//--------------------- .nv.compat                --------------------------
	.section	.nv.compat,"",@"SHT_CUDA_COMPAT_INFO"
	.align	4
        /*0000*/ 	.byte	0x02, 0x09, 0x00, 0x00, 0x02, 0x02, 0x01, 0x00, 0x02, 0x05, 0x05, 0x00, 0x03, 0x07, 0x01, 0x01
        /*0010*/ 	.byte	0x02, 0x03, 0x00, 0x00, 0x02, 0x06, 0x01, 0x00, 0x04, 0x0b, 0x08, 0x00, 0x01, 0x00, 0x00, 0x00
        /*0020*/ 	.byte	0x00, 0x00, 0x00, 0x00


//--------------------- .nv.info._Z7withPosPKdS0_S0_PdS1_iidddS1_ --------------------------
	.section	.nv.info._Z7withPosPKdS0_S0_PdS1_iidddS1_,"",@"SHT_CUDA_INFO"
	.sectionflags	@""
	.align	4


	//----- nvinfo : EIATTR_CUDA_API_VERSION
	.align		4
        /*0000*/ 	.byte	0x04, 0x37
        /*0002*/ 	.short	(.L_13 - .L_12)
.L_12:
        /*0004*/ 	.word	0x00000082


	//----- nvinfo : EIATTR_KPARAM_INFO
	.align		4
.L_13:
        /*0008*/ 	.byte	0x04, 0x17
        /*000a*/ 	.short	(.L_15 - .L_14)
.L_14:
        /*000c*/ 	.word	0x00000000
        /*0010*/ 	.short	0x000a
        /*0012*/ 	.short	0x0048
        /*0014*/ 	.byte	0x00, 0xf5, 0x21, 0x00


	//----- nvinfo : EIATTR_KPARAM_INFO
	.align		4
.L_15:
        /*0018*/ 	.byte	0x04, 0x17
        /*001a*/ 	.short	(.L_17 - .L_16)
.L_16:
        /*001c*/ 	.word	0x00000000
        /*0020*/ 	.short	0x0009
        /*0022*/ 	.short	0x0040
        /*0024*/ 	.byte	0x00, 0xf0, 0x21, 0x00


	//----- nvinfo : EIATTR_KPARAM_INFO
	.align		4
.L_17:
        /*0028*/ 	.byte	0x04, 0x17
        /*002a*/ 	.short	(.L_19 - .L_18)
.L_18:
        /*002c*/ 	.word	0x00000000
        /*0030*/ 	.short	0x0008
        /*0032*/ 	.short	0x0038
        /*0034*/ 	.byte	0x00, 0xf0, 0x21, 0x00


	//----- nvinfo : EIATTR_KPARAM_INFO
	.align		4
.L_19:
        /*0038*/ 	.byte	0x04, 0x17
        /*003a*/ 	.short	(.L_21 - .L_20)
.L_20:
        /*003c*/ 	.word	0x00000000
        /*0040*/ 	.short	0x0007
        /*0042*/ 	.short	0x0030
        /*0044*/ 	.byte	0x00, 0xf0, 0x21, 0x00


	//----- nvinfo : EIATTR_KPARAM_INFO
	.align		4
.L_21:
        /*0048*/ 	.byte	0x04, 0x17
        /*004a*/ 	.short	(.L_23 - .L_22)
.L_22:
        /*004c*/ 	.word	0x00000000
        /*0050*/ 	.short	0x0006
        /*0052*/ 	.short	0x002c
        /*0054*/ 	.byte	0x00, 0xf0, 0x11, 0x00


	//----- nvinfo : EIATTR_KPARAM_INFO
	.align		4
.L_23:
        /*0058*/ 	.byte	0x04, 0x17
        /*005a*/ 	.short	(.L_25 - .L_24)
.L_24:
        /*005c*/ 	.word	0x00000000
        /*0060*/ 	.short	0x0005
        /*0062*/ 	.short	0x0028
        /*0064*/ 	.byte	0x00, 0xf0, 0x11, 0x00


	//----- nvinfo : EIATTR_KPARAM_INFO
	.align		4
.L_25:
        /*0068*/ 	.byte	0x04, 0x17
        /*006a*/ 	.short	(.L_27 - .L_26)
.L_26:
        /*006c*/ 	.word	0x00000000
        /*0070*/ 	.short	0x0004
        /*0072*/ 	.short	0x0020
        /*0074*/ 	.byte	0x00, 0xf5, 0x21, 0x00


	//----- nvinfo : EIATTR_KPARAM_INFO
	.align		4
.L_27:
        /*0078*/ 	.byte	0x04, 0x17
        /*007a*/ 	.short	(.L_29 - .L_28)
.L_28:
        /*007c*/ 	.word	0x00000000
        /*0080*/ 	.short	0x0003
        /*0082*/ 	.short	0x0018
        /*0084*/ 	.byte	0x00, 0xf5, 0x21, 0x00


	//----- nvinfo : EIATTR_KPARAM_INFO
	.align		4
.L_29:
        /*0088*/ 	.byte	0x04, 0x17
        /*008a*/ 	.short	(.L_31 - .L_30)
.L_30:
        /*008c*/ 	.word	0x00000000
        /*0090*/ 	.short	0x0002
        /*0092*/ 	.short	0x0010
        /*0094*/ 	.byte	0x00, 0xf5, 0x21, 0x00


	//----- nvinfo : EIATTR_KPARAM_INFO
	.align		4
.L_31:
        /*0098*/ 	.byte	0x04, 0x17
        /*009a*/ 	.short	(.L_33 - .L_32)
.L_32:
        /*009c*/ 	.word	0x00000000
        /*00a0*/ 	.short	0x0001
        /*00a2*/ 	.short	0x0008
        /*00a4*/ 	.byte	0x00, 0xf5, 0x21, 0x00


	//----- nvinfo : EIATTR_KPARAM_INFO
	.align		4
.L_33:
        /*00a8*/ 	.byte	0x04, 0x17
        /*00aa*/ 	.short	(.L_35 - .L_34)
.L_34:
        /*00ac*/ 	.word	0x00000000
        /*00b0*/ 	.short	0x0000
        /*00b2*/ 	.short	0x0000
        /*00b4*/ 	.byte	0x00, 0xf5, 0x21, 0x00


	//----- nvinfo : EIATTR_SPARSE_MMA_MASK
	.align		4
.L_35:
        /*00b8*/ 	.byte	0x03, 0x50
        /*00ba*/ 	.short	0x0000


	//----- nvinfo : EIATTR_MAXREG_COUNT
	.align		4
        /*00bc*/ 	.byte	0x03, 0x1b
        /*00be*/ 	.short	0x00ff


	//----- nvinfo : EIATTR_MERCURY_ISA_VERSION
	.align		4
        /*00c0*/ 	.byte	0x03, 0x5f
        /*00c2*/ 	.short	0x0101


	//----- nvinfo : EIATTR_VRC_CTA_INIT_COUNT
	.align		4
        /*00c4*/ 	.byte	0x02, 0x4a
	.zero		1
	.zero		1


	//----- nvinfo : EIATTR_EXIT_INSTR_OFFSETS
	.align		4
        /*00c8*/ 	.byte	0x04, 0x1c
        /*00ca*/ 	.short	(.L_37 - .L_36)


	//   ....[0]....
.L_36:
        /*00cc*/ 	.word	0x00000070


	//   ....[1]....
        /*00d0*/ 	.word	0x000000a0


	//   ....[2]....
        /*00d4*/ 	.word	0x00000430


	//   ....[3]....
        /*00d8*/ 	.word	0x00000490


	//   ....[4]....
        /*00dc*/ 	.word	0x00000500


	//----- nvinfo : EIATTR_CRS_STACK_SIZE
	.align		4
.L_37:
        /*00e0*/ 	.byte	0x04, 0x1e
        /*00e2*/ 	.short	(.L_39 - .L_38)
.L_38:
        /*00e4*/ 	.word	0x00000000


	//----- nvinfo : EIATTR_CBANK_PARAM_SIZE
	.align		4
.L_39:
        /*00e8*/ 	.byte	0x03, 0x19
        /*00ea*/ 	.short	0x0050


	//----- nvinfo : EIATTR_PARAM_CBANK
	.align		4
        /*00ec*/ 	.byte	0x04, 0x0a
        /*00ee*/ 	.short	(.L_41 - .L_40)
	.align		4
.L_40:
        /*00f0*/ 	.word	index@(.nv.constant0._Z7withPosPKdS0_S0_PdS1_iidddS1_)
        /*00f4*/ 	.short	0x0380
        /*00f6*/ 	.short	0x0050


	//----- nvinfo : EIATTR_SW_WAR
	.align		4
.L_41:
        /*00f8*/ 	.byte	0x04, 0x36
        /*00fa*/ 	.short	(.L_43 - .L_42)
.L_42:
        /*00fc*/ 	.word	0x00000008
.L_43:


//--------------------- .nv.info._Z10withoutPosPKdS0_S0_PdS1_iiddd --------------------------
	.section	.nv.info._Z10withoutPosPKdS0_S0_PdS1_iiddd,"",@"SHT_CUDA_INFO"
	.sectionflags	@""
	.align	4


	//----- nvinfo : EIATTR_CUDA_API_VERSION
	.align		4
        /*0000*/ 	.byte	0x04, 0x37
        /*0002*/ 	.short	(.L_45 - .L_44)
.L_44:
        /*0004*/ 	.word	0x00000082


	//----- nvinfo : EIATTR_KPARAM_INFO
	.align		4
.L_45:
        /*0008*/ 	.byte	0x04, 0x17
        /*000a*/ 	.short	(.L_47 - .L_46)
.L_46:
        /*000c*/ 	.word	0x00000000
        /*0010*/ 	.short	0x0009
        /*0012*/ 	.short	0x0040
        /*0014*/ 	.byte	0x00, 0xf0, 0x21, 0x00


	//----- nvinfo : EIATTR_KPARAM_INFO
	.align		4
.L_47:
        /*0018*/ 	.byte	0x04, 0x17
        /*001a*/ 	.short	(.L_49 - .L_48)
.L_48:
        /*001c*/ 	.word	0x00000000
        /*0020*/ 	.short	0x0008
        /*0022*/ 	.short	0x0038
        /*0024*/ 	.byte	0x00, 0xf0, 0x21, 0x00


	//----- nvinfo : EIATTR_KPARAM_INFO
	.align		4
.L_49:
        /*0028*/ 	.byte	0x04, 0x17
        /*002a*/ 	.short	(.L_51 - .L_50)
.L_50:
        /*002c*/ 	.word	0x00000000
        /*0030*/ 	.short	0x0007
        /*0032*/ 	.short	0x0030
        /*0034*/ 	.byte	0x00, 0xf0, 0x21, 0x00


	//----- nvinfo : EIATTR_KPARAM_INFO
	.align		4
.L_51:
        /*0038*/ 	.byte	0x04, 0x17
        /*003a*/ 	.short	(.L_53 - .L_52)
.L_52:
        /*003c*/ 	.word	0x00000000
        /*0040*/ 	.short	0x0006
        /*0042*/ 	.short	0x002c
        /*0044*/ 	.byte	0x00, 0xf0, 0x11, 0x00


	//----- nvinfo : EIATTR_KPARAM_INFO
	.align		4
.L_53:
        /*0048*/ 	.byte	0x04, 0x17
        /*004a*/ 	.short	(.L_55 - .L_54)
.L_54:
        /*004c*/ 	.word	0x00000000
        /*0050*/ 	.short	0x0005
        /*0052*/ 	.short	0x0028
        /*0054*/ 	.byte	0x00, 0xf0, 0x11, 0x00


	//----- nvinfo : EIATTR_KPARAM_INFO
	.align		4
.L_55:
        /*0058*/ 	.byte	0x04, 0x17
        /*005a*/ 	.short	(.L_57 - .L_56)
.L_56:
        /*005c*/ 	.word	0x00000000
        /*0060*/ 	.short	0x0004
        /*0062*/ 	.short	0x0020
        /*0064*/ 	.byte	0x00, 0xf5, 0x21, 0x00


	//----- nvinfo : EIATTR_KPARAM_INFO
	.align		4
.L_57:
        /*0068*/ 	.byte	0x04, 0x17
        /*006a*/ 	.short	(.L_59 - .L_58)
.L_58:
        /*006c*/ 	.word	0x00000000
        /*0070*/ 	.short	0x0003
        /*0072*/ 	.short	0x0018
        /*0074*/ 	.byte	0x00, 0xf5, 0x21, 0x00


	//----- nvinfo : EIATTR_KPARAM_INFO
	.align		4
.L_59:
        /*0078*/ 	.byte	0x04, 0x17
        /*007a*/ 	.short	(.L_61 - .L_60)
.L_60:
        /*007c*/ 	.word	0x00000000
        /*0080*/ 	.short	0x0002
        /*0082*/ 	.short	0x0010
        /*0084*/ 	.byte	0x00, 0xf5, 0x21, 0x00


	//----- nvinfo : EIATTR_KPARAM_INFO
	.align		4
.L_61:
        /*0088*/ 	.byte	0x04, 0x17
        /*008a*/ 	.short	(.L_63 - .L_62)
.L_62:
        /*008c*/ 	.word	0x00000000
        /*0090*/ 	.short	0x0001
        /*0092*/ 	.short	0x0008
        /*0094*/ 	.byte	0x00, 0xf5, 0x21, 0x00


	//----- nvinfo : EIATTR_KPARAM_INFO
	.align		4
.L_63:
        /*0098*/ 	.byte	0x04, 0x17
        /*009a*/ 	.short	(.L_65 - .L_64)
.L_64:
        /*009c*/ 	.word	0x00000000
        /*00a0*/ 	.short	0x0000
        /*00a2*/ 	.short	0x0000
        /*00a4*/ 	.byte	0x00, 0xf5, 0x21, 0x00


	//----- nvinfo : EIATTR_SPARSE_MMA_MASK
	.align		4
.L_65:
        /*00a8*/ 	.byte	0x03, 0x50
        /*00aa*/ 	.short	0x0000


	//----- nvinfo : EIATTR_MAXREG_COUNT
	.align		4
        /*00ac*/ 	.byte	0x03, 0x1b
        /*00ae*/ 	.short	0x00ff


	//----- nvinfo : EIATTR_MERCURY_ISA_VERSION
	.align		4
        /*00b0*/ 	.byte	0x03, 0x5f
        /*00b2*/ 	.short	0x0101


	//----- nvinfo : EIATTR_VRC_CTA_INIT_COUNT
	.align		4
        /*00b4*/ 	.byte	0x02, 0x4a
	.zero		1
	.zero		1


	//----- nvinfo : EIATTR_EXIT_INSTR_OFFSETS
	.align		4
        /*00b8*/ 	.byte	0x04, 0x1c
        /*00ba*/ 	.short	(.L_67 - .L_66)


	//   ....[0]....
.L_66:
        /*00bc*/ 	.word	0x00000070


	//   ....[1]....
        /*00c0*/ 	.word	0x000000a0


	//   ....[2]....
        /*00c4*/ 	.word	0x000003d0


	//   ....[3]....
        /*00c8*/ 	.word	0x00000430


	//   ....[4]....
        /*00cc*/ 	.word	0x000004a0


	//----- nvinfo : EIATTR_CRS_STACK_SIZE
	.align		4
.L_67:
        /*00d0*/ 	.byte	0x04, 0x1e
        /*00d2*/ 	.short	(.L_69 - .L_68)
.L_68:
        /*00d4*/ 	.word	0x00000000


	//----- nvinfo : EIATTR_CBANK_PARAM_SIZE
	.align		4
.L_69:
        /*00d8*/ 	.byte	0x03, 0x19
        /*00da*/ 	.short	0x0048


	//----- nvinfo : EIATTR_PARAM_CBANK
	.align		4
        /*00dc*/ 	.byte	0x04, 0x0a
        /*00de*/ 	.short	(.L_71 - .L_70)
	.align		4
.L_70:
        /*00e0*/ 	.word	index@(.nv.constant0._Z10withoutPosPKdS0_S0_PdS1_iiddd)
        /*00e4*/ 	.short	0x0380
        /*00e6*/ 	.short	0x0048


	//----- nvinfo : EIATTR_SW_WAR
	.align		4
.L_71:
        /*00e8*/ 	.byte	0x04, 0x36
        /*00ea*/ 	.short	(.L_73 - .L_72)
.L_72:
        /*00ec*/ 	.word	0x00000008
.L_73:


//--------------------- .nv.callgraph             --------------------------
	.section	.nv.callgraph,"",@"SHT_CUDA_CALLGRAPH"
	.align	4
	.sectionentsize	8
	.align		4
        /*0000*/ 	.word	0x00000000
	.align		4
        /*0004*/ 	.word	0xffffffff
	.align		4
        /*0008*/ 	.word	0x00000000
	.align		4
        /*000c*/ 	.word	0xfffffffe
	.align		4
        /*0010*/ 	.word	0x00000000
	.align		4
        /*0014*/ 	.word	0xfffffffd
	.align		4
        /*0018*/ 	.word	0x00000000
	.align		4
        /*001c*/ 	.word	0xfffffffc


//--------------------- .text._Z7withPosPKdS0_S0_PdS1_iidddS1_ --------------------------
	.section	.text._Z7withPosPKdS0_S0_PdS1_iidddS1_,"ax",@progbits
	.align	128
        .global         _Z7withPosPKdS0_S0_PdS1_iidddS1_
        .type           _Z7withPosPKdS0_S0_PdS1_iidddS1_,@function
        .size           _Z7withPosPKdS0_S0_PdS1_iidddS1_,(.L_x_10 - _Z7withPosPKdS0_S0_PdS1_iidddS1_)
        .other          _Z7withPosPKdS0_S0_PdS1_iidddS1_,@"STO_CUDA_ENTRY STV_DEFAULT"
_Z7withPosPKdS0_S0_PdS1_iidddS1_:
.text._Z7withPosPKdS0_S0_PdS1_iidddS1_:
[----:B------:R-:W-:Y:S01]  /*0000*/  LDC R1, c[0x0][0x37c] ;  /* 0x0000df00ff017b82 */ /* 0x000fe20000000800 */
[----:B------:R-:W0:Y:S07]  /*0010*/  S2R R3, SR_TID.X ;  /* 0x0000000000037919 */ /* 0x000e2e0000002100 */
[----:B------:R-:W0:Y:S01]  /*0020*/  S2UR UR4, SR_CTAID.X ;  /* 0x00000000000479c3 */ /* 0x000e220000002500 */
[----:B------:R-:W1:Y:S07]  /*0030*/  LDCU UR5, c[0x0][0x3ac] ;  /* 0x00007580ff0577ac */ /* 0x000e6e0008000800 */
[----:B------:R-:W0:Y:S02]  /*0040*/  LDC R0, c[0x0][0x360] ;  /* 0x0000d800ff007b82 */ /* 0x000e240000000800 */
[----:B0-----:R-:W-:-:S05]  /*0050*/  IMAD R0, R0, UR4, R3 ;  /* 0x0000000400007c24 */ /* 0x001fca000f8e0203 */
[----:B-1----:R-:W-:-:S13]  /*0060*/  ISETP.GE.AND P0, PT, R0, UR5, PT ;  /* 0x0000000500007c0c */ /* 0x002fda000bf06270 */
[----:B------:R-:W-:Y:S05]  /*0070*/  @P0 EXIT ;  /* 0x000000000000094d */ /* 0x000fea0003800000 */
[----:B------:R-:W0:Y:S02]  /*0080*/  LDC R5, c[0x0][0x3a8] ;  /* 0x0000ea00ff057b82 */ /* 0x000e240000000800 */
[----:B0-----:R-:W-:-:S13]  /*0090*/  ISETP.GE.AND P0, PT, R5, 0x2, PT ;  /* 0x000000020500780c */ /* 0x001fda0003f06270 */
[----:B------:R-:W-:Y:S05]  /*00a0*/  @!P0 EXIT ;  /* 0x000000000000894d */ /* 0x000fea0003800000 */
[----:B------:R-:W-:Y:S01]  /*00b0*/  IMAD R0, R0, R5, RZ ;  /* 0x0000000500007224 */ /* 0x000fe200078e02ff */
[----:B------:R-:W0:Y:S01]  /*00c0*/  LDC.64 R6, c[0x0][0x3c0] ;  /* 0x0000f000ff067b82 */ /* 0x000e220000000a00 */
[----:B------:R-:W1:Y:S01]  /*00d0*/  LDCU.64 UR8, c[0x0][0x3b0] ;  /* 0x00007600ff0877ac */ /* 0x000e620008000a00 */
[----:B------:R-:W-:Y:S01]  /*00e0*/  BSSY.RECONVERGENT B0, `(.L_x_0) ;  /* 0x000003c000007945 */ /* 0x000fe20003800200 */
[----:B------:R-:W2:Y:S01]  /*00f0*/  I2F.F64 R2, R0 ;  /* 0x0000000000027312 */ /* 0x000ea20000201c00 */
[----:B------:R-:W-:Y:S01]  /*0100*/  MOV R27, RZ ;  /* 0x000000ff001b7202 */ /* 0x000fe20000000f00 */
[----:B------:R-:W3:Y:S03]  /*0110*/  LDCU.64 UR4, c[0x0][0x358] ;  /* 0x00006b00ff0477ac */ /* 0x000ee60008000a00 */
[----:B------:R-:W4:Y:S01]  /*0120*/  LDC.64 R8, c[0x0][0x390] ;  /* 0x0000e400ff087b82 */ /* 0x000f220000000a00 */
[----:B------:R-:W0:Y:S07]  /*0130*/  LDCU.64 UR6, c[0x0][0x3b8] ;  /* 0x00007700ff0677ac */ /* 0x000e2e0008000a00 */
[----:B------:R-:W0:Y:S01]  /*0140*/  LDC.64 R10, c[0x0][0x380] ;  /* 0x0000e000ff0a7b82 */ /* 0x000e220000000a00 */
[----:B--2---:R-:W-:Y:S01]  /*0150*/  DMUL R16, R2, 3 ;  /* 0x4008000002107828 */ /* 0x004fe20000000000 */
[----:B-1----:R-:W-:Y:S01]  /*0160*/  IMAD.U32 R14, RZ, RZ, UR8 ;  /* 0x00000008ff0e7e24 */ /* 0x002fe2000f8e00ff */
[----:B------:R-:W-:Y:S01]  /*0170*/  IADD3 R3, PT, PT, R5, -0x2, RZ ;  /* 0xfffffffe05037810 */ /* 0x000fe20007ffe0ff */
[----:B------:R-:W-:Y:S01]  /*0180*/  IMAD.U32 R4, RZ, RZ, UR8 ;  /* 0x00000008ff047e24 */ /* 0x000fe2000f8e00ff */
[----:B------:R-:W-:-:S03]  /*0190*/  MOV R15, UR9 ;  /* 0x00000009000f7c02 */ /* 0x000fc60008000f00 */
[----:B------:R-:W1:Y:S01]  /*01a0*/  LDC.64 R12, c[0x0][0x388] ;  /* 0x0000e200ff0c7b82 */ /* 0x000e620000000a00 */
[----:B------:R2:W0:Y:S01]  /*01b0*/  F2I.F64.TRUNC R2, R16 ;  /* 0x0000001000027311 */ /* 0x000422000030d100 */
[----:B---3--:R-:W-:-:S07]  /*01c0*/  MOV R5, UR9 ;  /* 0x0000000900057c02 */ /* 0x008fce0008000f00 */
.L_x_3:
[----:B0-----:R-:W-:-:S05]  /*01d0*/  IMAD.WIDE R28, R2, 0x8, R10 ;  /* 0x00000008021c7825 */ /* 0x001fca00078e020a */
[----:B------:R-:W2:Y:S04]  /*01e0*/  LDG.E.64 R22, desc[UR4][R28.64+0x8] ;  /* 0x000008041c167981 */ /* 0x000ea8000c1e1b00 */
[----:B------:R-:W3:Y:S04]  /*01f0*/  LDG.E.64 R24, desc[UR4][R28.64] ;  /* 0x000000041c187981 */ /* 0x000ee8000c1e1b00 */
[----:B------:R-:W5:Y:S01]  /*0200*/  LDG.E.64 R20, desc[UR4][R28.64+0x10] ;  /* 0x000010041c147981 */ /* 0x000f62000c1e1b00 */
[----:B------:R-:W-:Y:S02]  /*0210*/  DADD R18, -|R6|, 1 ;  /* 0x3ff0000006127429 */ /* 0x000fe40000000300 */
[----:B--2---:R-:W-:-:S08]  /*0220*/  DMUL R16, R22, |R6| ;  /* 0x4000000616107228 */ /* 0x004fd00000000000 */
[----:B---3--:R-:W-:Y:S01]  /*0230*/  DFMA R16, R24, R18, R16 ;  /* 0x000000121810722b */ /* 0x008fe20000000010 */
[----:B----4-:R-:W-:-:S06]  /*0240*/  IMAD.WIDE.U32 R24, R27, 0x8, R8 ;  /* 0x000000081b187825 */ /* 0x010fcc00078e0008 */
[----:B------:R-:W2:Y:S01]  /*0250*/  LDG.E.64 R24, desc[UR4][R24.64+0x8] ;  /* 0x0000080418187981 */ /* 0x000ea2000c1e1b00 */
[----:B------:R-:W-:-:S08]  /*0260*/  DMUL R22, R22, R6 ;  /* 0x0000000616167228 */ /* 0x000fd00000000000 */
[----:B-----5:R-:W-:Y:S01]  /*0270*/  DFMA R20, R18, R20, R22 ;  /* 0x000000141214722b */ /* 0x020fe20000000016 */
[----:B-1----:R-:W-:-:S06]  /*0280*/  IMAD.WIDE.U32 R18, R27, 0x8, R12 ;  /* 0x000000081b127825 */ /* 0x002fcc00078e000c */
[----:B------:R-:W3:Y:S01]  /*0290*/  LDG.E.64 R18, desc[UR4][R18.64+0x8] ;  /* 0x0000080412127981 */ /* 0x000ee2000c1e1b00 */
[----:B------:R-:W-:Y:S02]  /*02a0*/  DADD R16, R16, UR6 ;  /* 0x0000000610107e29 */ /* 0x000fe40008000000 */
[----:B------:R-:W-:-:S06]  /*02b0*/  DADD R20, R20, -UR6 ;  /* 0x8000000614147e29 */ /* 0x000fcc0008000000 */
[----:B------:R-:W-:Y:S02]  /*02c0*/  DADD R16, R16, R4 ;  /* 0x0000000010107229 */ /* 0x000fe40000000004 */
[----:B------:R-:W-:-:S06]  /*02d0*/  DADD R20, R20, R14 ;  /* 0x0000000014147229 */ /* 0x000fcc000000000e */
[--C-:B--2---:R-:W-:Y:S02]  /*02e0*/  DSETP.GEU.AND P0, PT, R16, R24.reuse, PT ;  /* 0x000000181000722a */ /* 0x104fe40003f0e000 */
[----:B------:R-:W-:-:S04]  /*02f0*/  DSETP.GEU.AND P1, PT, R20, R24, PT ;  /* 0x000000181400722a */ /* 0x000fc80003f2e000 */
[C---:B------:R-:W-:Y:S02]  /*0300*/  FSEL R4, R24.reuse, R16, !P0 ;  /* 0x0000001018047208 */ /* 0x040fe40004000000 */
[C---:B------:R-:W-:Y:S02]  /*0310*/  FSEL R5, R25.reuse, R17, !P0 ;  /* 0x0000001119057208 */ /* 0x040fe40004000000 */
[----:B------:R-:W-:Y:S02]  /*0320*/  FSEL R14, R24, R20, !P1 ;  /* 0x00000014180e7208 */ /* 0x000fe40004800000 */
[----:B------:R-:W-:-:S06]  /*0330*/  FSEL R15, R25, R21, !P1 ;  /* 0x00000015190f7208 */ /* 0x000fcc0004800000 */
[----:B------:R-:W-:-:S14]  /*0340*/  DSETP.GT.AND P0, PT, R4, R14, PT ;  /* 0x0000000e0400722a */ /* 0x000fdc0003f04000 */
[----:B------:R-:W0:Y:S01]  /*0350*/  @P0 LDC.64 R16, c[0x0][0x3c8] ;  /* 0x0000f200ff100b82 */ /* 0x000e220000000a00 */
[----:B------:R-:W-:Y:S01]  /*0360*/  @P0 IMAD.MOV.U32 R20, RZ, RZ, 0x0 ;  /* 0x00000000ff140424 */ /* 0x000fe200078e00ff */
[----:B------:R-:W-:Y:S01]  /*0370*/  @P0 MOV R21, 0x3ff00000 ;  /* 0x3ff0000000150802 */ /* 0x000fe20000000f00 */
[----:B0-----:R-:W-:-:S05]  /*0380*/  @P0 IMAD.WIDE R16, R0, 0x8, R16 ;  /* 0x0000000800100825 */ /* 0x001fca00078e0210 */
[----:B------:R0:W-:Y:S01]  /*0390*/  @P0 STG.E.64 desc[UR4][R16.64+0x8], R20 ;  /* 0x0000081410000986 */ /* 0x0001e2000c101b04 */
[----:B---3--:R-:W-:-:S14]  /*03a0*/  DSETP.GT.AND P0, PT, R4, R18, PT ;  /* 0x000000120400722a */ /* 0x008fdc0003f04000 */
[----:B0-----:R-:W-:Y:S05]  /*03b0*/  @P0 BRA `(.L_x_1) ;  /* 0x0000000000380947 */ /* 0x001fea0003800000 */
[----:B------:R-:W-:-:S14]  /*03c0*/  DSETP.GT.AND P0, PT, R14, R18, PT ;  /* 0x000000120e00722a */ /* 0x000fdc0003f04000 */
[----:B------:R-:W-:Y:S05]  /*03d0*/  @P0 BRA `(.L_x_2) ;  /* 0x0000000000180947 */ /* 0x000fea0003800000 */
[C---:B------:R-:W-:Y:S01]  /*03e0*/  ISETP.NE.AND P0, PT, R27.reuse, R3, PT ;  /* 0x000000031b00720c */ /* 0x040fe20003f05270 */
[----:B------:R-:W-:Y:S01]  /*03f0*/  VIADD R2, R2, 0x3 ;  /* 0x0000000302027836 */ /* 0x000fe20000000000 */
[----:B------:R-:W-:Y:S01]  /*0400*/  IADD3 R0, PT, PT, R0, 0x1, RZ ;  /* 0x0000000100007810 */ /* 0x000fe20007ffe0ff */
[----:B------:R-:W-:-:S10]  /*0410*/  VIADD R27, R27, 0x1 ;  /* 0x000000011b1b7836 */ /* 0x000fd40000000000 */
[----:B------:R-:W-:Y:S05]  /*0420*/  @P0 BRA `(.L_x_3) ;  /* 0xfffffffc00680947 */ /* 0x000fea000383ffff */
[----:B------:R-:W-:Y:S05]  /*0430*/  EXIT ;  /* 0x000000000000794d */ /* 0x000fea0003800000 */
.L_x_2:
[----:B------:R-:W0:Y:S01]  /*0440*/  LDC.64 R2, c[0x0][0x3a0] ;  /* 0x0000e800ff027b82 */ /* 0x000e220000000a00 */
[----:B------:R-:W-:Y:S01]  /*0450*/  MOV R4, 0x0 ;  /* 0x0000000000047802 */ /* 0x000fe20000000f00 */
[----:B------:R-:W-:Y:S02]  /*0460*/  IMAD.MOV.U32 R5, RZ, RZ, 0x3ff00000 ;  /* 0x3ff00000ff057424 */ /* 0x000fe400078e00ff */
[----:B0-----:R-:W-:-:S05]  /*0470*/  IMAD.WIDE R2, R0, 0x8, R2 ;  /* 0x0000000800027825 */ /* 0x001fca00078e0202 */
[----:B------:R-:W-:Y:S01]  /*0480*/  STG.E.64 desc[UR4][R2.64+0x8], R4 ;  /* 0x0000080402007986 */ /* 0x000fe2000c101b04 */
[----:B------:R-:W-:Y:S05]  /*0490*/  EXIT ;  /* 0x000000000000794d */ /* 0x000fea0003800000 */
.L_x_1:
[----:B------:R-:W-:Y:S05]  /*04a0*/  BSYNC.RECONVERGENT B0 ;  /* 0x0000000000007941 */ /* 0x000fea0003800200 */
.L_x_0:
[----:B------:R-:W0:Y:S01]  /*04b0*/  LDC.64 R2, c[0x0][0x398] ;  /* 0x0000e600ff027b82 */ /* 0x000e220000000a00 */
[----:B------:R-:W-:Y:S01]  /*04c0*/  MOV R4, 0x0 ;  /* 0x0000000000047802 */ /* 0x000fe20000000f00 */
[----:B------:R-:W-:Y:S02]  /*04d0*/  IMAD.MOV.U32 R5, RZ, RZ, 0x3ff00000 ;  /* 0x3ff00000ff057424 */ /* 0x000fe400078e00ff */
[----:B0-----:R-:W-:-:S05]  /*04e0*/  IMAD.WIDE R2, R0, 0x8, R2 ;  /* 0x0000000800027825 */ /* 0x001fca00078e0202 */
[----:B------:R-:W-:Y:S01]  /*04f0*/  STG.E.64 desc[UR4][R2.64+0x8], R4 ;  /* 0x0000080402007986 */ /* 0x000fe2000c101b04 */
[----:B------:R-:W-:Y:S05]  /*0500*/  EXIT ;  /* 0x000000000000794d */ /* 0x000fea0003800000 */
.L_x_4:
[----:B------:R-:W-:-:S00]  /*0510*/  BRA `(.L_x_4) ;  /* 0xfffffffc00fc7947 */ /* 0x000fc0000383ffff */
[----:B------:R-:W-:-:S00]  /*0520*/  NOP ;  /* 0x0000000000007918 */ /* 0x000fc00000000000 */
        /* <DEDUP_REMOVED lines=13> */
.L_x_10:


//--------------------- .text._Z10withoutPosPKdS0_S0_PdS1_iiddd --------------------------
	.section	.text._Z10withoutPosPKdS0_S0_PdS1_iiddd,"ax",@progbits
	.align	128
        .global         _Z10withoutPosPKdS0_S0_PdS1_iiddd
        .type           _Z10withoutPosPKdS0_S0_PdS1_iiddd,@function
        .size           _Z10withoutPosPKdS0_S0_PdS1_iiddd,(.L_x_11 - _Z10withoutPosPKdS0_S0_PdS1_iiddd)
        .other          _Z10withoutPosPKdS0_S0_PdS1_iiddd,@"STO_CUDA_ENTRY STV_DEFAULT"
_Z10withoutPosPKdS0_S0_PdS1_iiddd:
.text._Z10withoutPosPKdS0_S0_PdS1_iiddd:
        /* <DEDUP_REMOVED lines=29> */
.L_x_8:
[----:B0-----:R-:W-:-:S05]  /*01d0*/  IMAD.WIDE R28, R2, 0x8, R8 ;  /* 0x00000008021c7825 */ /* 0x001fca00078e0208 */
[----:B------:R-:W2:Y:S04]  /*01e0*/  LDG.E.64 R22, desc[UR4][R28.64+0x8] ;  /* 0x000008041c167981 */ /* 0x000ea8000c1e1b00 */
[----:B------:R-:W3:Y:S04]  /*01f0*/  LDG.E.64 R24, desc[UR4][R28.64] ;  /* 0x000000041c187981 */ /* 0x000ee8000c1e1b00 */
[----:B------:R-:W5:Y:S01]  /*0200*/  LDG.E.64 R20, desc[UR4][R28.64+0x10] ;  /* 0x000010041c147981 */ /* 0x000f62000c1e1b00 */
[----:B------:R-:W-:Y:S02]  /*0210*/  DADD R18, -|R4|, 1 ;  /* 0x3ff0000004127429 */ /* 0x000fe40000000300 */
[----:B--2---:R-:W-:-:S02]  /*0220*/  DMUL R12, R22, |R4| ;  /* 0x40000004160c7228 */ /* 0x004fc40000000000 */
[----:B------:R-:W-:-:S06]  /*0230*/  DMUL R22, R22, R4 ;  /* 0x0000000416167228 */ /* 0x000fcc0000000000 */
[----:B---3--:R-:W-:Y:S01]  /*0240*/  DFMA R12, R24, R18, R12 ;  /* 0x00000012180c722b */ /* 0x008fe2000000000c */
[----:B----4-:R-:W-:Y:S01]  /*0250*/  IMAD.WIDE.U32 R24, R27, 0x8, R6 ;  /* 0x000000081b187825 */ /* 0x010fe200078e0006 */
[----:B-----5:R-:W-:-:S05]  /*0260*/  DFMA R20, R18, R20, R22 ;  /* 0x000000141214722b */ /* 0x020fca0000000016 */
[----:B------:R-:W2:Y:S01]  /*0270*/  LDG.E.64 R24, desc[UR4][R24.64+0x8] ;  /* 0x0000080418187981 */ /* 0x000ea2000c1e1b00 */
[----:B-1----:R-:W-:-:S06]  /*0280*/  IMAD.WIDE.U32 R18, R27, 0x8, R10 ;  /* 0x000000081b127825 */ /* 0x002fcc00078e000a */
[----:B------:R-:W3:Y:S01]  /*0290*/  LDG.E.64 R18, desc[UR4][R18.64+0x8] ;  /* 0x0000080412127981 */ /* 0x000ee2000c1e1b00 */
[----:B------:R-:W-:Y:S02]  /*02a0*/  DADD R12, R12, UR6 ;  /* 0x000000060c0c7e29 */ /* 0x000fe40008000000 */
[----:B------:R-:W-:-:S06]  /*02b0*/  DADD R20, R20, -UR6 ;  /* 0x8000000614147e29 */ /* 0x000fcc0008000000 */
[----:B------:R-:W-:Y:S02]  /*02c0*/  DADD R14, R12, R14 ;  /* 0x000000000c0e7229 */ /* 0x000fe4000000000e */
[----:B------:R-:W-:-:S06]  /*02d0*/  DADD R20, R20, R16 ;  /* 0x0000000014147229 */ /* 0x000fcc0000000010 */
[----:B--2---:R-:W-:-:S06]  /*02e0*/  DSETP.GEU.AND P0, PT, R14, R24, PT ;  /* 0x000000180e00722a */ /* 0x004fcc0003f0e000 */
[----:B------:R-:W-:Y:S02]  /*02f0*/  FSEL R14, R24, R14, !P0 ;  /* 0x0000000e180e7208 */ /* 0x000fe40004000000 */
[----:B------:R-:W-:Y:S01]  /*0300*/  FSEL R15, R25, R15, !P0 ;  /* 0x0000000f190f7208 */ /* 0x000fe20004000000 */
[----:B------:R-:W-:-:S05]  /*0310*/  DSETP.GEU.AND P0, PT, R20, R24, PT ;  /* 0x000000181400722a */ /* 0x000fca0003f0e000 */
[----:B---3--:R-:W-:Y:S01]  /*0320*/  DSETP.GT.AND P1, PT, R14, R18, PT ;  /* 0x000000120e00722a */ /* 0x008fe20003f24000 */
[----:B------:R-:W-:Y:S02]  /*0330*/  FSEL R16, R24, R20, !P0 ;  /* 0x0000001418107208 */ /* 0x000fe40004000000 */
[----:B------:R-:W-:-:S11]  /*0340*/  FSEL R17, R25, R21, !P0 ;  /* 0x0000001519117208 */ /* 0x000fd60004000000 */
[----:B------:R-:W-:Y:S05]  /*0350*/  @P1 BRA `(.L_x_6) ;  /* 0x0000000000381947 */ /* 0x000fea0003800000 */
        /* <DEDUP_REMOVED lines=8> */
.L_x_7:
[----:B------:R-:W0:Y:S01]  /*03e0*/  LDC.64 R2, c[0x0][0x3a0] ;  /* 0x0000e800ff027b82 */ /* 0x000e220000000a00 */
[----:B------:R-:W-:Y:S01]  /*03f0*/  MOV R4, 0x0 ;  /* 0x0000000000047802 */ /* 0x000fe20000000f00 */
[----:B------:R-:W-:Y:S02]  /*0400*/  IMAD.MOV.U32 R5, RZ, RZ, 0x3ff00000 ;  /* 0x3ff00000ff057424 */ /* 0x000fe400078e00ff */
[----:B0-----:R-:W-:-:S05]  /*0410*/  IMAD.WIDE R2, R0, 0x8, R2 ;  /* 0x0000000800027825 */ /* 0x001fca00078e0202 */
[----:B------:R-:W-:Y:S01]  /*0420*/  STG.E.64 desc[UR4][R2.64+0x8], R4 ;  /* 0x0000080402007986 */ /* 0x000fe2000c101b04 */
[----:B------:R-:W-:Y:S05]  /*0430*/  EXIT ;  /* 0x000000000000794d */ /* 0x000fea0003800000 */
.L_x_6:
[----:B------:R-:W-:Y:S05]  /*0440*/  BSYNC.RECONVERGENT B0 ;  /* 0x0000000000007941 */ /* 0x000fea0003800200 */
.L_x_5:
[----:B------:R-:W0:Y:S01]  /*0450*/  LDC.64 R2, c[0x0][0x398] ;  /* 0x0000e600ff027b82 */ /* 0x000e220000000a00 */
[----:B------:R-:W-:Y:S01]  /*0460*/  MOV R4, 0x0 ;  /* 0x0000000000047802 */ /* 0x000fe20000000f00 */
[----:B------:R-:W-:Y:S02]  /*0470*/  IMAD.MOV.U32 R5, RZ, RZ, 0x3ff00000 ;  /* 0x3ff00000ff057424 */ /* 0x000fe400078e00ff */
[----:B0-----:R-:W-:-:S05]  /*0480*/  IMAD.WIDE R2, R0, 0x8, R2 ;  /* 0x0000000800027825 */ /* 0x001fca00078e0202 */
[----:B------:R-:W-:Y:S01]  /*0490*/  STG.E.64 desc[UR4][R2.64+0x8], R4 ;  /* 0x0000080402007986 */ /* 0x000fe2000c101b04 */
[----:B------:R-:W-:Y:S05]  /*04a0*/  EXIT ;  /* 0x000000000000794d */ /* 0x000fea0003800000 */
.L_x_9:
        /* <DEDUP_REMOVED lines=13> */
.L_x_11:


//--------------------- .nv.shared.reserved.0     --------------------------
	.section	.nv.shared.reserved.0,"aw",@nobits
	.weak		__nv_reservedSMEM_offset_0_alias
	.size		__nv_reservedSMEM_offset_0_alias, 0, 64
	.other		__nv_reservedSMEM_offset_0_alias,@"STO_CUDA_RESERVED_SHARED STV_DEFAULT"
__nv_reservedSMEM_offset_0_alias:
	.zero		0
	.zero		64


//--------------------- .nv.constant0._Z7withPosPKdS0_S0_PdS1_iidddS1_ --------------------------
	.section	.nv.constant0._Z7withPosPKdS0_S0_PdS1_iidddS1_,"a",@progbits
	.sectionflags	@""
	.align	4
.nv.constant0._Z7withPosPKdS0_S0_PdS1_iidddS1_:
	.zero		976


//--------------------- .nv.constant0._Z10withoutPosPKdS0_S0_PdS1_iiddd --------------------------
	.section	.nv.constant0._Z10withoutPosPKdS0_S0_PdS1_iiddd,"a",@progbits
	.sectionflags	@""
	.align	4
.nv.constant0._Z10withoutPosPKdS0_S0_PdS1_iiddd:
	.zero		968


//--------------------- SYMBOLS --------------------------

	.type		.nv.reservedSmem.offset0,@object
	.size		.nv.reservedSmem.offset0,0x4
